//
// Generated by NVIDIA NVVM Compiler
//
// Compiler Build ID: CL-36424714
// Cuda compilation tools, release 13.0, V13.0.88
// Based on NVVM 20.0.0
//

.version 9.0
.target sm_100
.address_size 64

	// .globl	_Z16tiledConvolutionPfS_S_
.extern .shared .align 16 .b8 shared_N[];

.visible .entry _Z16tiledConvolutionPfS_S_(
	.param .u64 .ptr .align 1 _Z16tiledConvolutionPfS_S__param_0,
	.param .u64 .ptr .align 1 _Z16tiledConvolutionPfS_S__param_1,
	.param .u64 .ptr .align 1 _Z16tiledConvolutionPfS_S__param_2
)
{
	.reg .pred 	%p<6>;
	.reg .b32 	%r<9>;
	.reg .b32 	%f<25>;
	.reg .b64 	%rd<13>;

	ld.param.u64 	%rd5, [_Z16tiledConvolutionPfS_S__param_0];
	ld.param.u64 	%rd3, [_Z16tiledConvolutionPfS_S__param_1];
	ld.param.u64 	%rd4, [_Z16tiledConvolutionPfS_S__param_2];
	cvta.to.global.u64 	%rd1, %rd5;
	mov.u32 	%r4, %ctaid.x;
	mov.u32 	%r5, %ntid.x;
	mov.u32 	%r1, %tid.x;
	mad.lo.s32 	%r2, %r4, %r5, %r1;
	setp.gt.s32 	%p1, %r2, 15;
	shl.b32 	%r6, %r1, 2;
	mov.u32 	%r7, shared_N;
	add.s32 	%r3, %r7, %r6;
	@%p1 bra 	$L__BB0_7;
	mul.wide.s32 	%rd6, %r2, 4;
	add.s64 	%rd2, %rd1, %rd6;
	ld.global.f32 	%f5, [%rd2];
	st.shared.f32 	[%r3+8], %f5;
	setp.gt.u32 	%p2, %r1, 1;
	@%p2 bra 	$L__BB0_7;
	setp.lt.s32 	%p3, %r2, 2;
	mov.f32 	%f23, 0f00000000;
	@%p3 bra 	$L__BB0_4;
	add.s32 	%r8, %r2, -2;
	mul.wide.u32 	%rd7, %r8, 4;
	add.s64 	%rd8, %rd1, %rd7;
	ld.global.f32 	%f23, [%rd8];
$L__BB0_4:
	st.shared.f32 	[%r3], %f23;
	setp.gt.s32 	%p4, %r2, 11;
	mov.f32 	%f24, 0f00000000;
	@%p4 bra 	$L__BB0_6;
	ld.global.f32 	%f24, [%rd2+16];
$L__BB0_6:
	st.shared.f32 	[%r3+24], %f24;
$L__BB0_7:
	setp.gt.s32 	%p5, %r2, 15;
	bar.sync 	0;
	@%p5 bra 	$L__BB0_9;
	cvta.to.global.u64 	%rd9, %rd3;
	ld.shared.f32 	%f8, [%r3];
	ld.global.f32 	%f9, [%rd9];
	fma.rn.f32 	%f10, %f8, %f9, 0f00000000;
	ld.shared.f32 	%f11, [%r3+4];
	ld.global.f32 	%f12, [%rd9+4];
	fma.rn.f32 	%f13, %f11, %f12, %f10;
	ld.shared.f32 	%f14, [%r3+8];
	ld.global.f32 	%f15, [%rd9+8];
	fma.rn.f32 	%f16, %f14, %f15, %f13;
	ld.shared.f32 	%f17, [%r3+12];
	ld.global.f32 	%f18, [%rd9+12];
	fma.rn.f32 	%f19, %f17, %f18, %f16;
	ld.shared.f32 	%f20, [%r3+16];
	ld.global.f32 	%f21, [%rd9+16];
	fma.rn.f32 	%f22, %f20, %f21, %f19;
	cvta.to.global.u64 	%rd10, %rd4;
	mul.wide.s32 	%rd11, %r2, 4;
	add.s64 	%rd12, %rd10, %rd11;
	st.global.f32 	[%rd12], %f22;
$L__BB0_9:
	ret;

}


// ===== COMPILED SASS (sm_100) =====

	.target	sm_100

	.elftype	@"ET_EXEC"


//--------------------- .note.nv.tkinfo           --------------------------
	.section	.note.nv.tkinfo,"",@"SHT_NOTE"
	.sectionflags	@"SHF_NOTE_NV_TKINFO"
	.tkinfo
        /*0018*/ 	.word	0x00000002
        /*0030*/ 	.string	""
        /*0030*/ 	.string	"ptxas"
        /*0030*/ 	.string	"Cuda compilation tools, release 13.0, V13.0.88"
        /*0030*/ 	.string	"Build cuda_13.0.r13.0/compiler.36424714_0"
        /*0030*/ 	.string	"-arch sm_100 -m 64 "



//--------------------- .note.nv.cuinfo           --------------------------
	.section	.note.nv.cuinfo,"",@"SHT_NOTE"
	.sectionflags	@"SHF_NOTE_NV_CUINFO"
        /*0018*/ 	.short	0x0002
        /*001a*/ 	.short	0x0064
        /*001c*/ 	.short	0x0082
	.zero		2


//--------------------- .nv.info                  --------------------------
	.section	.nv.info,"",@"SHT_CUDA_INFO"
	.align	4


	//----- nvinfo : EIATTR_REGCOUNT
	.align		4
        /*0000*/ 	.byte	0x04, 0x2f
        /*0002*/ 	.short	(.L_1 - .L_0)
	.align		4
.L_0:
        /*0004*/ 	.word	index@(_Z16tiledConvolutionPfS_S_)
        /*0008*/ 	.word	0x00000014


	//----- nvinfo : EIATTR_FRAME_SIZE
	.align		4
.L_1:
        /*000c*/ 	.byte	0x04, 0x11
        /*000e*/ 	.short	(.L_3 - .L_2)
	.align		4
.L_2:
        /*0010*/ 	.word	index@(_Z16tiledConvolutionPfS_S_)
        /*0014*/ 	.word	0x00000000


	//----- nvinfo : EIATTR_MIN_STACK_SIZE
	.align		4
.L_3:
        /*0018*/ 	.byte	0x04, 0x12
        /*001a*/ 	.short	(.L_5 - .L_4)
	.align		4
.L_4:
        /*001c*/ 	.word	index@(_Z16tiledConvolutionPfS_S_)
        /*0020*/ 	.word	0x00000000
.L_5:


//--------------------- .nv.compat                --------------------------
	.section	.nv.compat,"",@"SHT_CUDA_COMPAT_INFO"
	.align	4
        /*0000*/ 	.byte	0x02, 0x09, 0x00, 0x00, 0x02, 0x02, 0x01, 0x00, 0x02, 0x05, 0x05, 0x00, 0x03, 0x07, 0x01, 0x01
        /*0010*/ 	.byte	0x02, 0x03, 0x00, 0x00, 0x02, 0x06, 0x01, 0x00, 0x04, 0x0b, 0x08, 0x00, 0x09, 0x00, 0x00, 0x00
        /*0020*/ 	.byte	0x00, 0x00, 0x00, 0x00


//--------------------- .nv.info._Z16tiledConvolutionPfS_S_ --------------------------
	.section	.nv.info._Z16tiledConvolutionPfS_S_,"",@"SHT_CUDA_INFO"
	.sectionflags	@""
	.align	4


	//----- nvinfo : EIATTR_CUDA_API_VERSION
	.align		4
        /*0000*/ 	.byte	0x04, 0x37
        /*0002*/ 	.short	(.L_7 - .L_6)
.L_6:
        /*0004*/ 	.word	0x00000082


	//----- nvinfo : EIATTR_KPARAM_INFO
	.align		4
.L_7:
        /*0008*/ 	.byte	0x04, 0x17
        /*000a*/ 	.short	(.L_9 - .L_8)
.L_8:
        /*000c*/ 	.word	0x00000000
        /*0010*/ 	.short	0x0002
        /*0012*/ 	.short	0x0010
        /*0014*/ 	.byte	0x00, 0xf5, 0x21, 0x00


	//----- nvinfo : EIATTR_KPARAM_INFO
	.align		4
.L_9:
        /*0018*/ 	.byte	0x04, 0x17
        /*001a*/ 	.short	(.L_11 - .L_10)
.L_10:
        /*001c*/ 	.word	0x00000000
        /*0020*/ 	.short	0x0001
        /*0022*/ 	.short	0x0008
        /*0024*/ 	.byte	0x00, 0xf5, 0x21, 0x00


	//----- nvinfo : EIATTR_KPARAM_INFO
	.align		4
.L_11:
        /*0028*/ 	.byte	0x04, 0x17
        /*002a*/ 	.short	(.L_13 - .L_12)
.L_12:
        /*002c*/ 	.word	0x00000000
        /*0030*/ 	.short	0x0000
        /*0032*/ 	.short	0x0000
        /*0034*/ 	.byte	0x00, 0xf5, 0x21, 0x00


	//----- nvinfo : EIATTR_SPARSE_MMA_MASK
	.align		4
.L_13:
        /*0038*/ 	.byte	0x03, 0x50
        /*003a*/ 	.short	0x0000


	//----- nvinfo : EIATTR_MAXREG_COUNT
	.align		4
        /*003c*/ 	.byte	0x03, 0x1b
        /*003e*/ 	.short	0x00ff


	//----- nvinfo : EIATTR_NUM_BARRIERS
	.align		4
        /*0040*/ 	.byte	0x02, 0x4c
        /*0042*/ 	.byte	0x01
	.zero		1


	//----- nvinfo : EIATTR_MERCURY_ISA_VERSION
	.align		4
        /*0044*/ 	.byte	0x03, 0x5f
        /*0046*/ 	.short	0x0101


	//----- nvinfo : EIATTR_VRC_CTA_INIT_COUNT
	.align		4
        /*0048*/ 	.byte	0x02, 0x4a
	.zero		1
	.zero		1


	//----- nvinfo : EIATTR_EXIT_INSTR_OFFSETS
	.align		4
        /*004c*/ 	.byte	0x04, 0x1c
        /*004e*/ 	.short	(.L_15 - .L_14)


	//   ....[0]....
.L_14:
        /*0050*/ 	.word	0x000001f0


	//   ....[1]....
        /*0054*/ 	.word	0x00000330


	//----- nvinfo : EIATTR_CRS_STACK_SIZE
	.align		4
.L_15:
        /*0058*/ 	.byte	0x04, 0x1e
        /*005a*/ 	.short	(.L_17 - .L_16)
.L_16:
        /*005c*/ 	.word	0x00000000


	//----- nvinfo : EIATTR_CBANK_PARAM_SIZE
	.align		4
.L_17:
        /*0060*/ 	.byte	0x03, 0x19
        /*0062*/ 	.short	0x0018


	//----- nvinfo : EIATTR_PARAM_CBANK
	.align		4
        /*0064*/ 	.byte	0x04, 0x0a
        /*0066*/ 	.short	(.L_19 - .L_18)
	.align		4
.L_18:
        /*0068*/ 	.word	index@(.nv.constant0._Z16tiledConvolutionPfS_S_)
        /*006c*/ 	.short	0x0380
        /*006e*/ 	.short	0x0018


	//----- nvinfo : EIATTR_SW_WAR
	.align		4
.L_19:
        /*0070*/ 	.byte	0x04, 0x36
        /*0072*/ 	.short	(.L_21 - .L_20)
.L_20:
        /*0074*/ 	.word	0x00000008
.L_21:


//--------------------- .nv.callgraph             --------------------------
	.section	.nv.callgraph,"",@"SHT_CUDA_CALLGRAPH"
	.align	4
	.sectionentsize	8
	.align		4
        /*0000*/ 	.word	0x00000000
	.align		4
        /*0004*/ 	.word	0xffffffff
	.align		4
        /*0008*/ 	.word	0x00000000
	.align		4
        /*000c*/ 	.word	0xfffffffe
	.align		4
        /*0010*/ 	.word	0x00000000
	.align		4
        /*0014*/ 	.word	0xfffffffd
	.align		4
        /*0018*/ 	.word	0x00000000
	.align		4
        /*001c*/ 	.word	0xfffffffc


//--------------------- .text._Z16tiledConvolutionPfS_S_ --------------------------
	.section	.text._Z16tiledConvolutionPfS_S_,"ax",@progbits
	.align	128
        .global         _Z16tiledConvolutionPfS_S_
        .type           _Z16tiledConvolutionPfS_S_,@function
        .size           _Z16tiledConvolutionPfS_S_,(.L_x_3 - _Z16tiledConvolutionPfS_S_)
        .other          _Z16tiledConvolutionPfS_S_,@"STO_CUDA_ENTRY STV_DEFAULT"
_Z16tiledConvolutionPfS_S_:
.text._Z16tiledConvolutionPfS_S_:
[----:B------:R-:W-:Y:S01]  /*0000*/  LDC R1, c[0x0][0x37c] ;  /* 0x0000df00ff017b82 */ /* 0x000fe20000000800 */
[----:B------:R-:W0:Y:S07]  /*0010*/  S2R R0, SR_TID.X ;  /* 0x0000000000007919 */ /* 0x000e2e0000002100 */
[----:B------:R-:W0:Y:S01]  /*0020*/  S2UR UR4, SR_CTAID.X ;  /* 0x00000000000479c3 */ /* 0x000e220000002500 */
[----:B------:R-:W1:Y:S01]  /*0030*/  LDCU.64 UR6, c[0x0][0x358] ;  /* 0x00006b00ff0677ac */ /* 0x000e620008000a00 */
[----:B------:R-:W-:Y:S06]  /*0040*/  BSSY.RECONVERGENT B0, `(.L_x_0) ;  /* 0x0000019000007945 */ /* 0x000fec0003800200 */
[----:B------:R-:W0:Y:S08]  /*0050*/  LDC R5, c[0x0][0x360] ;  /* 0x0000d800ff057b82 */ /* 0x000e300000000800 */
[----:B------:R-:W2:Y:S01]  /*0060*/  S2UR UR5, SR_CgaCtaId ;  /* 0x00000000000579c3 */ /* 0x000ea20000008800 */
[----:B0-----:R-:W-:Y:S01]  /*0070*/  IMAD R5, R5, UR4, R0 ;  /* 0x0000000405057c24 */ /* 0x001fe2000f8e0200 */
[----:B------:R-:W-:-:S04]  /*0080*/  UMOV UR4, 0x400 ;  /* 0x0000040000047882 */ /* 0x000fc80000000000 */
[----:B------:R-:W-:Y:S01]  /*0090*/  ISETP.GT.AND P0, PT, R5, 0xf, PT ;  /* 0x0000000f0500780c */ /* 0x000fe20003f04270 */
[----:B--2---:R-:W-:-:S06]  /*00a0*/  ULEA UR4, UR5, UR4, 0x18 ;  /* 0x0000000405047291 */ /* 0x004fcc000f8ec0ff */
[----:B------:R-:W-:-:S06]  /*00b0*/  LEA R4, R0, UR4, 0x2 ;  /* 0x0000000400047c11 */ /* 0x000fcc000f8e10ff */
[----:B-1----:R-:W-:Y:S05]  /*00c0*/  @P0 BRA `(.L_x_1) ;  /* 0x0000000000400947 */ /* 0x002fea0003800000 */
[----:B------:R-:W0:Y:S02]  /*00d0*/  LDC.64 R6, c[0x0][0x380] ;  /* 0x0000e000ff067b82 */ /* 0x000e240000000a00 */
[----:B0-----:R-:W-:-:S05]  /*00e0*/  IMAD.WIDE R2, R5, 0x4, R6 ;  /* 0x0000000405027825 */ /* 0x001fca00078e0206 */
[----:B------:R-:W2:Y:S01]  /*00f0*/  LDG.E R9, desc[UR6][R2.64] ;  /* 0x0000000602097981 */ /* 0x000ea2000c1e1900 */
[----:B------:R-:W-:-:S03]  /*0100*/  ISETP.GT.U32.AND P1, PT, R0, 0x1, PT ;  /* 0x000000010000780c */ /* 0x000fc60003f24070 */
[----:B--2---:R0:W-:Y:S10]  /*0110*/  STS [R4+0x8], R9 ;  /* 0x0000080904007388 */ /* 0x0041f40000000800 */
[----:B------:R-:W-:Y:S05]  /*0120*/  @P1 BRA `(.L_x_1) ;  /* 0x0000000000281947 */ /* 0x000fea0003800000 */
[C---:B------:R-:W-:Y:S01]  /*0130*/  ISETP.GE.AND P1, PT, R5.reuse, 0x2, PT ;  /* 0x000000020500780c */ /* 0x040fe20003f26270 */
[----:B------:R-:W-:Y:S01]  /*0140*/  HFMA2 R11, -RZ, RZ, 0, 0 ;  /* 0x00000000ff0b7431 */ /* 0x000fe200000001ff */
[----:B------:R-:W-:-:S11]  /*0150*/  ISETP.GT.AND P2, PT, R5, 0xb, PT ;  /* 0x0000000b0500780c */ /* 0x000fd60003f44270 */
[----:B0-----:R-:W-:Y:S02]  /*0160*/  @P1 IADD3 R9, PT, PT, R5, -0x2, RZ ;  /* 0xfffffffe05091810 */ /* 0x001fe40007ffe0ff */
[----:B------:R-:W2:Y:S03]  /*0170*/  @!P2 LDG.E R11, desc[UR6][R2.64+0x10] ;  /* 0x00001006020ba981 */ /* 0x000ea6000c1e1900 */
[----:B------:R-:W-:Y:S01]  /*0180*/  @P1 IMAD.WIDE.U32 R6, R9, 0x4, R6 ;  /* 0x0000000409061825 */ /* 0x000fe200078e0006 */
[----:B------:R-:W-:-:S06]  /*0190*/  MOV R9, RZ ;  /* 0x000000ff00097202 */ /* 0x000fcc0000000f00 */
[----:B------:R-:W3:Y:S04]  /*01a0*/  @P1 LDG.E R9, desc[UR6][R6.64] ;  /* 0x0000000606091981 */ /* 0x000ee8000c1e1900 */
[----:B--2---:R1:W-:Y:S04]  /*01b0*/  STS [R4+0x18], R11 ;  /* 0x0000180b04007388 */ /* 0x0043e80000000800 */
[----:B---3--:R1:W-:Y:S02]  /*01c0*/  STS [R4], R9 ;  /* 0x0000000904007388 */ /* 0x0083e40000000800 */
.L_x_1:
[----:B------:R-:W-:Y:S05]  /*01d0*/  BSYNC.RECONVERGENT B0 ;  /* 0x0000000000007941 */ /* 0x000fea0003800200 */
.L_x_0:
[----:B------:R-:W-:Y:S06]  /*01e0*/  BAR.SYNC.DEFER_BLOCKING 0x0 ;  /* 0x0000000000007b1d */ /* 0x000fec0000010000 */
[----:B------:R-:W-:Y:S05]  /*01f0*/  @P0 EXIT ;  /* 0x000000000000094d */ /* 0x000fea0003800000 */
[----:B------:R-:W0:Y:S01]  /*0200*/  LDC.64 R6, c[0x0][0x388] ;  /* 0x0000e200ff067b82 */ /* 0x000e220000000a00 */
[----:B------:R-:W2:Y:S04]  /*0210*/  LDS R0, [R4] ;  /* 0x0000000004007984 */ /* 0x000ea80000000800 */
[----:B-1----:R-:W1:Y:S03]  /*0220*/  LDS R11, [R4+0x4] ;  /* 0x00000400040b7984 */ /* 0x002e660000000800 */
[----:B------:R-:W3:Y:S01]  /*0230*/  LDC.64 R2, c[0x0][0x390] ;  /* 0x0000e400ff027b82 */ /* 0x000ee20000000a00 */
[----:B------:R-:W4:Y:S04]  /*0240*/  LDS R13, [R4+0x8] ;  /* 0x00000800040d7984 */ /* 0x000f280000000800 */
[----:B------:R-:W5:Y:S04]  /*0250*/  LDS R15, [R4+0xc] ;  /* 0x00000c00040f7984 */ /* 0x000f680000000800 */
[----:B------:R-:W5:Y:S04]  /*0260*/  LDS R17, [R4+0x10] ;  /* 0x0000100004117984 */ /* 0x000f680000000800 */
[----:B0-----:R-:W2:Y:S04]  /*0270*/  LDG.E R9, desc[UR6][R6.64] ;  /* 0x0000000606097981 */ /* 0x001ea8000c1e1900 */
[----:B------:R-:W1:Y:S04]  /*0280*/  LDG.E R8, desc[UR6][R6.64+0x4] ;  /* 0x0000040606087981 */ /* 0x000e68000c1e1900 */
[----:B------:R-:W4:Y:S04]  /*0290*/  LDG.E R10, desc[UR6][R6.64+0x8] ;  /* 0x00000806060a7981 */ /* 0x000f28000c1e1900 */
[----:B------:R-:W5:Y:S04]  /*02a0*/  LDG.E R12, desc[UR6][R6.64+0xc] ;  /* 0x00000c06060c7981 */ /* 0x000f68000c1e1900 */
[----:B------:R-:W5:Y:S01]  /*02b0*/  LDG.E R14, desc[UR6][R6.64+0x10] ;  /* 0x00001006060e7981 */ /* 0x000f62000c1e1900 */
[----:B---3--:R-:W-:-:S04]  /*02c0*/  IMAD.WIDE R2, R5, 0x4, R2 ;  /* 0x0000000405027825 */ /* 0x008fc800078e0202 */
[----:B--2---:R-:W-:-:S04]  /*02d0*/  FFMA R0, R0, R9, RZ ;  /* 0x0000000900007223 */ /* 0x004fc800000000ff */
[----:B-1----:R-:W-:-:S04]  /*02e0*/  FFMA R0, R11, R8, R0 ;  /* 0x000000080b007223 */ /* 0x002fc80000000000 */
[----:B----4-:R-:W-:-:S04]  /*02f0*/  FFMA R0, R13, R10, R0 ;  /* 0x0000000a0d007223 */ /* 0x010fc80000000000 */
[----:B-----5:R-:W-:-:S04]  /*0300*/  FFMA R0, R15, R12, R0 ;  /* 0x0000000c0f007223 */ /* 0x020fc80000000000 */
[----:B------:R-:W-:-:S05]  /*0310*/  FFMA R17, R17, R14, R0 ;  /* 0x0000000e11117223 */ /* 0x000fca0000000000 */
[----:B------:R-:W-:Y:S01]  /*0320*/  STG.E desc[UR6][R2.64], R17 ;  /* 0x0000001102007986 */ /* 0x000fe2000c101906 */
[----:B------:R-:W-:Y:S05]  /*0330*/  EXIT ;  /* 0x000000000000794d */ /* 0x000fea0003800000 */
.L_x_2:
[----:B------:R-:W-:-:S00]  /*0340*/  BRA `(.L_x_2) ;  /* 0xfffffffc00fc7947 */ /* 0x000fc0000383ffff */
[----:B------:R-:W-:-:S00]  /*0350*/  NOP ;  /* 0x0000000000007918 */ /* 0x000fc00000000000 */
        /* <DEDUP_REMOVED lines=10> */
.L_x_3:


//--------------------- .nv.shared._Z16tiledConvolutionPfS_S_ --------------------------
	.section	.nv.shared._Z16tiledConvolutionPfS_S_,"aw",@nobits
	.sectionflags	@""
	.align	16
	.zero		1024


//--------------------- .nv.shared.reserved.0     --------------------------
	.section	.nv.shared.reserved.0,"aw",@nobits
	.weak		__nv_reservedSMEM_offset_0_alias
	.size		__nv_reservedSMEM_offset_0_alias, 0, 64
	.other		__nv_reservedSMEM_offset_0_alias,@"STO_CUDA_RESERVED_SHARED STV_DEFAULT"
__nv_reservedSMEM_offset_0_alias:
	.zero		0
	.zero		64


//--------------------- .nv.constant0._Z16tiledConvolutionPfS_S_ --------------------------
	.section	.nv.constant0._Z16tiledConvolutionPfS_S_,"a",@progbits
	.sectionflags	@""
	.align	4
.nv.constant0._Z16tiledConvolutionPfS_S_:
	.zero		920


//--------------------- SYMBOLS --------------------------

	.type		.nv.reservedSmem.offset0,@object
	.size		.nv.reservedSmem.offset0,0x4
	.type		.nv.reservedSmem.cap,@object
	.size		.nv.reservedSmem.cap,0x4
